//
// Generated by NVIDIA NVVM Compiler
//
// Compiler Build ID: CL-36424714
// Cuda compilation tools, release 13.0, V13.0.88
// Based on NVVM 20.0.0
//

.version 9.0
.target sm_100
.address_size 64

	// .globl	main_kernel0
// _ZZ12main_kernel0E8A_shared has been demoted

.visible .entry main_kernel0(
	.param .u64 .ptr .align 1 main_kernel0_param_0,
	.param .u64 .ptr .align 1 main_kernel0_param_1,
	.param .u64 .ptr .align 1 main_kernel0_param_2
)
.maxntid 32
{
	.reg .b32 	%r<61>;
	.reg .b64 	%rd<17>;
	// demoted variable
	.shared .align 1 .b8 _ZZ12main_kernel0E8A_shared[512];
	ld.param.u64 	%rd3, [main_kernel0_param_0];
	ld.param.u64 	%rd4, [main_kernel0_param_1];
	ld.param.u64 	%rd5, [main_kernel0_param_2];
	cvta.to.global.u64 	%rd6, %rd4;
	cvta.to.global.u64 	%rd7, %rd3;
	mov.u32 	%r41, %tid.x;
	shl.b32 	%r42, %r41, 4;
	mov.u32 	%r43, _ZZ12main_kernel0E8A_shared;
	add.s32 	%r44, %r43, %r42;
	shl.b32 	%r45, %r41, 5;
	or.b32  	%r46, %r45, %r41;
	and.b32  	%r47, %r46, 496;
	cvt.u64.u32 	%rd8, %r47;
	add.s64 	%rd9, %rd7, %rd8;
	ld.global.nc.v4.u32 	{%r48, %r49, %r50, %r51}, [%rd9];
	st.shared.v4.u32 	[%r44], {%r48, %r49, %r50, %r51};
	bar.sync 	0;
	cvt.u64.u32 	%rd10, %r42;
	cvt.u64.u32 	%rd11, %r43;
	cvta.shared.u64 	%rd12, %rd11;
	add.s64 	%rd2, %rd12, %rd10;
	// begin inline asm
	{ .reg .u64 addr; cvta.to.shared.u64 addr, %rd2; cvt.u32.u64 %r1, addr; }

	// end inline asm
	// begin inline asm
	ldmatrix.sync.aligned.m8n8.x4.shared.b16{%r2, %r3, %r4, %r5}, [%r1];

	// end inline asm
	bar.sync 	0;
	add.s64 	%rd13, %rd6, %rd8;
	ld.global.nc.v4.u32 	{%r52, %r53, %r54, %r55}, [%rd13];
	st.shared.v4.u32 	[%r44], {%r52, %r53, %r54, %r55};
	bar.sync 	0;
	// begin inline asm
	{ .reg .u64 addr; cvta.to.shared.u64 addr, %rd2; cvt.u32.u64 %r7, addr; }

	// end inline asm
	// begin inline asm
	ldmatrix.sync.aligned.m8n8.x4.shared.b16{%r8, %r9, %r10, %r11}, [%r7];

	// end inline asm
	mov.b32 	%r40, 0;
	// begin inline asm
	mma.sync.aligned.m16n8k32.row.col.s32.s8.s8.s32{%r13, %r14, %r15, %r16}, {%r2, %r3, %r4, %r5}, {%r8, %r9}, {%r40, %r40, %r40, %r40};

	// end inline asm
	// begin inline asm
	mma.sync.aligned.m16n8k32.row.col.s32.s8.s8.s32{%r27, %r28, %r29, %r30}, {%r2, %r3, %r4, %r5}, {%r10, %r11}, {%r40, %r40, %r40, %r40};

	// end inline asm
	shl.b32 	%r56, %r41, 2;
	and.b32  	%r57, %r56, 112;
	cvta.to.global.u64 	%rd14, %rd5;
	shl.b32 	%r58, %r41, 1;
	and.b32  	%r59, %r58, 6;
	or.b32  	%r60, %r57, %r59;
	mul.wide.u32 	%rd15, %r60, 4;
	add.s64 	%rd16, %rd14, %rd15;
	st.global.u32 	[%rd16], %r13;
	st.global.u32 	[%rd16+4], %r14;
	st.global.u32 	[%rd16+512], %r15;
	st.global.u32 	[%rd16+516], %r16;
	st.global.u32 	[%rd16+32], %r27;
	st.global.u32 	[%rd16+36], %r28;
	st.global.u32 	[%rd16+544], %r29;
	st.global.u32 	[%rd16+548], %r30;
	ret;

}


// ===== COMPILED SASS (sm_100) =====

	.target	sm_100

	.elftype	@"ET_EXEC"


//--------------------- .note.nv.tkinfo           --------------------------
	.section	.note.nv.tkinfo,"",@"SHT_NOTE"
	.sectionflags	@"SHF_NOTE_NV_TKINFO"
	.tkinfo
        /*0018*/ 	.word	0x00000002
        /*0030*/ 	.string	""
        /*0030*/ 	.string	"ptxas"
        /*0030*/ 	.string	"Cuda compilation tools, release 13.0, V13.0.88"
        /*0030*/ 	.string	"Build cuda_13.0.r13.0/compiler.36424714_0"
        /*0030*/ 	.string	"-arch sm_100 -m 64 "



//--------------------- .note.nv.cuinfo           --------------------------
	.section	.note.nv.cuinfo,"",@"SHT_NOTE"
	.sectionflags	@"SHF_NOTE_NV_CUINFO"
        /*0018*/ 	.short	0x0002
        /*001a*/ 	.short	0x0064
        /*001c*/ 	.short	0x0082
	.zero		2


//--------------------- .nv.info                  --------------------------
	.section	.nv.info,"",@"SHT_CUDA_INFO"
	.align	4


	//----- nvinfo : EIATTR_REGCOUNT
	.align		4
        /*0000*/ 	.byte	0x04, 0x2f
        /*0002*/ 	.short	(.L_1 - .L_0)
	.align		4
.L_0:
        /*0004*/ 	.word	index@(main_kernel0)
        /*0008*/ 	.word	0x0000001c


	//----- nvinfo : EIATTR_FRAME_SIZE
	.align		4
.L_1:
        /*000c*/ 	.byte	0x04, 0x11
        /*000e*/ 	.short	(.L_3 - .L_2)
	.align		4
.L_2:
        /*0010*/ 	.word	index@(main_kernel0)
        /*0014*/ 	.word	0x00000000


	//----- nvinfo : EIATTR_MIN_STACK_SIZE
	.align		4
.L_3:
        /*0018*/ 	.byte	0x04, 0x12
        /*001a*/ 	.short	(.L_5 - .L_4)
	.align		4
.L_4:
        /*001c*/ 	.word	index@(main_kernel0)
        /*0020*/ 	.word	0x00000000
.L_5:


//--------------------- .nv.compat                --------------------------
	.section	.nv.compat,"",@"SHT_CUDA_COMPAT_INFO"
	.align	4
        /*0000*/ 	.byte	0x02, 0x09, 0x00, 0x00, 0x02, 0x02, 0x01, 0x00, 0x02, 0x05, 0x05, 0x00, 0x03, 0x07, 0x01, 0x01
        /*0010*/ 	.byte	0x02, 0x03, 0x00, 0x00, 0x02, 0x06, 0x01, 0x00, 0x04, 0x0b, 0x08, 0x00, 0x01, 0x00, 0x00, 0x00
        /*0020*/ 	.byte	0x00, 0x00, 0x00, 0x00


//--------------------- .nv.info.main_kernel0     --------------------------
	.section	.nv.info.main_kernel0,"",@"SHT_CUDA_INFO"
	.sectionflags	@""
	.align	4


	//----- nvinfo : EIATTR_CUDA_API_VERSION
	.align		4
        /*0000*/ 	.byte	0x04, 0x37
        /*0002*/ 	.short	(.L_7 - .L_6)
.L_6:
        /*0004*/ 	.word	0x00000082


	//----- nvinfo : EIATTR_KPARAM_INFO
	.align		4
.L_7:
        /*0008*/ 	.byte	0x04, 0x17
        /*000a*/ 	.short	(.L_9 - .L_8)
.L_8:
        /*000c*/ 	.word	0x00000000
        /*0010*/ 	.short	0x0002
        /*0012*/ 	.short	0x0010
        /*0014*/ 	.byte	0x00, 0xf5, 0x21, 0x00


	//----- nvinfo : EIATTR_KPARAM_INFO
	.align		4
.L_9:
        /*0018*/ 	.byte	0x04, 0x17
        /*001a*/ 	.short	(.L_11 - .L_10)
.L_10:
        /*001c*/ 	.word	0x00000000
        /*0020*/ 	.short	0x0001
        /*0022*/ 	.short	0x0008
        /*0024*/ 	.byte	0x00, 0xf5, 0x21, 0x00


	//----- nvinfo : EIATTR_KPARAM_INFO
	.align		4
.L_11:
        /*0028*/ 	.byte	0x04, 0x17
        /*002a*/ 	.short	(.L_13 - .L_12)
.L_12:
        /*002c*/ 	.word	0x00000000
        /*0030*/ 	.short	0x0000
        /*0032*/ 	.short	0x0000
        /*0034*/ 	.byte	0x00, 0xf5, 0x21, 0x00


	//----- nvinfo : EIATTR_SPARSE_MMA_MASK
	.align		4
.L_13:
        /*0038*/ 	.byte	0x03, 0x50
        /*003a*/ 	.short	0x0000


	//----- nvinfo : EIATTR_MAXREG_COUNT
	.align		4
        /*003c*/ 	.byte	0x03, 0x1b
        /*003e*/ 	.short	0x00ff


	//----- nvinfo : EIATTR_NUM_BARRIERS
	.align		4
        /*0040*/ 	.byte	0x02, 0x4c
        /*0042*/ 	.byte	0x01
	.zero		1


	//----- nvinfo : EIATTR_MERCURY_ISA_VERSION
	.align		4
        /*0044*/ 	.byte	0x03, 0x5f
        /*0046*/ 	.short	0x0101


	//----- nvinfo : EIATTR_VRC_CTA_INIT_COUNT
	.align		4
        /*0048*/ 	.byte	0x02, 0x4a
	.zero		1
	.zero		1


	//----- nvinfo : EIATTR_EXIT_INSTR_OFFSETS
	.align		4
        /*004c*/ 	.byte	0x04, 0x1c
        /*004e*/ 	.short	(.L_15 - .L_14)


	//   ....[0]....
.L_14:
        /*0050*/ 	.word	0x000002e0


	//----- nvinfo : EIATTR_MAX_THREADS
	.align		4
.L_15:
        /*0054*/ 	.byte	0x04, 0x05
        /*0056*/ 	.short	(.L_17 - .L_16)
.L_16:
        /*0058*/ 	.word	0x00000020
        /*005c*/ 	.word	0x00000001
        /*0060*/ 	.word	0x00000001


	//----- nvinfo : EIATTR_CBANK_PARAM_SIZE
	.align		4
.L_17:
        /*0064*/ 	.byte	0x03, 0x19
        /*0066*/ 	.short	0x0018


	//----- nvinfo : EIATTR_PARAM_CBANK
	.align		4
        /*0068*/ 	.byte	0x04, 0x0a
        /*006a*/ 	.short	(.L_19 - .L_18)
	.align		4
.L_18:
        /*006c*/ 	.word	index@(.nv.constant0.main_kernel0)
        /*0070*/ 	.short	0x0380
        /*0072*/ 	.short	0x0018


	//----- nvinfo : EIATTR_SW_WAR
	.align		4
.L_19:
        /*0074*/ 	.byte	0x04, 0x36
        /*0076*/ 	.short	(.L_21 - .L_20)
.L_20:
        /*0078*/ 	.word	0x00000008
.L_21:


//--------------------- .nv.callgraph             --------------------------
	.section	.nv.callgraph,"",@"SHT_CUDA_CALLGRAPH"
	.align	4
	.sectionentsize	8
	.align		4
        /*0000*/ 	.word	0x00000000
	.align		4
        /*0004*/ 	.word	0xffffffff
	.align		4
        /*0008*/ 	.word	0x00000000
	.align		4
        /*000c*/ 	.word	0xfffffffe
	.align		4
        /*0010*/ 	.word	0x00000000
	.align		4
        /*0014*/ 	.word	0xfffffffd
	.align		4
        /*0018*/ 	.word	0x00000000
	.align		4
        /*001c*/ 	.word	0xfffffffc


//--------------------- .text.main_kernel0        --------------------------
	.section	.text.main_kernel0,"ax",@progbits
	.align	128
        .global         main_kernel0
        .type           main_kernel0,@function
        .size           main_kernel0,(.L_x_1 - main_kernel0)
        .other          main_kernel0,@"STO_CUDA_ENTRY STV_DEFAULT"
main_kernel0:
.text.main_kernel0:
[----:B------:R-:W-:Y:S01]  /*0000*/  LDC R1, c[0x0][0x37c] ;  /* 0x0000df00ff017b82 */ /* 0x000fe20000000800 */
[----:B------:R-:W0:Y:S01]  /*0010*/  S2R R25, SR_TID.X ;  /* 0x0000000000197919 */ /* 0x000e220000002100 */
[----:B------:R-:W1:Y:S01]  /*0020*/  LDCU.64 UR4, c[0x0][0x380] ;  /* 0x00007000ff0477ac */ /* 0x000e620008000a00 */
[----:B------:R-:W2:Y:S01]  /*0030*/  LDCU.64 UR8, c[0x0][0x358] ;  /* 0x00006b00ff0877ac */ /* 0x000ea20008000a00 */
[----:B------:R-:W3:Y:S01]  /*0040*/  LDCU.64 UR6, c[0x0][0x388] ;  /* 0x00007100ff0677ac */ /* 0x000ee20008000a00 */
[----:B0-----:R-:W-:-:S05]  /*0050*/  IMAD.SHL.U32 R0, R25, 0x20, RZ ;  /* 0x0000002019007824 */ /* 0x001fca00078e00ff */
[----:B------:R-:W-:-:S04]  /*0060*/  LOP3.LUT R0, R0, 0x1f0, R25, 0xc8, !PT ;  /* 0x000001f000007812 */ /* 0x000fc800078ec819 */
[C---:B-1----:R-:W-:Y:S02]  /*0070*/  IADD3 R4, P0, PT, R0.reuse, UR4, RZ ;  /* 0x0000000400047c10 */ /* 0x042fe4000ff1e0ff */
[----:B---3--:R-:W-:-:S03]  /*0080*/  IADD3 R6, P1, PT, R0, UR6, RZ ;  /* 0x0000000600067c10 */ /* 0x008fc6000ff3e0ff */
[----:B------:R-:W-:Y:S02]  /*0090*/  IMAD.X R5, RZ, RZ, UR5, P0 ;  /* 0x00000005ff057e24 */ /* 0x000fe400080e06ff */
[----:B------:R-:W-:-:S03]  /*00a0*/  IMAD.X R7, RZ, RZ, UR7, P1 ;  /* 0x00000007ff077e24 */ /* 0x000fc600088e06ff */
[----:B--2---:R-:W2:Y:S04]  /*00b0*/  LDG.E.128.CONSTANT R8, desc[UR8][R4.64] ;  /* 0x0000000804087981 */ /* 0x004ea8000c1e9d00 */
[----:B------:R0:W3:Y:S01]  /*00c0*/  LDG.E.128.CONSTANT R12, desc[UR8][R6.64] ;  /* 0x00000008060c7981 */ /* 0x0000e2000c1e9d00 */
[----:B------:R-:W1:Y:S01]  /*00d0*/  S2UR UR6, SR_CgaCtaId ;  /* 0x00000000000679c3 */ /* 0x000e620000008800 */
[----:B------:R-:W-:Y:S01]  /*00e0*/  UMOV UR4, 0x400 ;  /* 0x0000040000047882 */ /* 0x000fe20000000000 */
[----:B------:R-:W-:-:S06]  /*00f0*/  SHF.L.U32 R0, R25, 0x4, RZ ;  /* 0x0000000419007819 */ /* 0x000fcc00000006ff */
[----:B------:R-:W4:Y:S01]  /*0100*/  S2UR UR7, SR_SWINHI ;  /* 0x00000000000779c3 */ /* 0x000f220000002f00 */
[----:B-1----:R-:W-:-:S07]  /*0110*/  ULEA UR6, UR6, UR4, 0x18 ;  /* 0x0000000406067291 */ /* 0x002fce000f8ec0ff */
[----:B------:R-:W-:Y:S01]  /*0120*/  UMOV UR4, UR6 ;  /* 0x0000000600047c82 */ /* 0x000fe20008000000 */
[----:B----4-:R-:W-:Y:S01]  /*0130*/  UMOV UR5, UR7 ;  /* 0x0000000700057c82 */ /* 0x010fe20008000000 */
[----:B------:R-:W-:-:S05]  /*0140*/  IADD3 R2, P0, PT, R0, UR4, RZ ;  /* 0x0000000400027c10 */ /* 0x000fca000ff1e0ff */
[----:B------:R-:W-:-:S05]  /*0150*/  IMAD.X R3, RZ, RZ, UR5, P0 ;  /* 0x00000005ff037e24 */ /* 0x000fca00080e06ff */
[----:B------:R-:W-:Y:S02]  /*0160*/  MOV R24, R2 ;  /* 0x0000000200187202 */ /* 0x000fe40000000f00 */
[----:B------:R-:W1:Y:S01]  /*0170*/  LDC.64 R2, c[0x0][0x390] ;  /* 0x0000e400ff027b82 */ /* 0x000e620000000a00 */
[----:B--2---:R2:W-:Y:S07]  /*0180*/  STS.128 [R0+UR6], R8 ;  /* 0x0000000800007988 */ /* 0x0045ee0008000c06 */
[----:B------:R-:W-:Y:S01]  /*0190*/  BAR.SYNC.DEFER_BLOCKING 0x0 ;  /* 0x0000000000007b1d */ /* 0x000fe20000010000 */
[----:B--2---:R-:W-:-:S05]  /*01a0*/  SHF.L.U32 R9, R25, 0x1, RZ ;  /* 0x0000000119097819 */ /* 0x004fca00000006ff */
[----:B0-----:R-:W-:Y:S02]  /*01b0*/  LDSM.16.M88.4 R4, [R24] ;  /* 0x000000001804783b */ /* 0x001fe40000000200 */
[----:B------:R-:W-:Y:S06]  /*01c0*/  BAR.SYNC.DEFER_BLOCKING 0x0 ;  /* 0x0000000000007b1d */ /* 0x000fec0000010000 */
[----:B---3--:R-:W-:Y:S02]  /*01d0*/  STS.128 [R0+UR6], R12 ;  /* 0x0000000c00007988 */ /* 0x008fe40008000c06 */
[----:B------:R-:W-:Y:S06]  /*01e0*/  BAR.SYNC.DEFER_BLOCKING 0x0 ;  /* 0x0000000000007b1d */ /* 0x000fec0000010000 */
[----:B------:R-:W0:Y:S02]  /*01f0*/  LDSM.16.M88.4 R16, [R24] ;  /* 0x000000001810783b */ /* 0x000e240000000200 */
[----:B0-----:R-:W-:Y:S01]  /*0200*/  IMMA.16832.S8.S8 R20, R4.ROW, R16.COL, RZ ;  /* 0x0000001004147237 */ /* 0x001fe20000405cff */
[----:B------:R-:W-:-:S05]  /*0210*/  IMAD.SHL.U32 R16, R25, 0x4, RZ ;  /* 0x0000000419107824 */ /* 0x000fca00078e00ff */
[----:B------:R-:W-:Y:S02]  /*0220*/  LOP3.LUT R16, R16, 0x70, RZ, 0xc0, !PT ;  /* 0x0000007010107812 */ /* 0x000fe400078ec0ff */
[----:B------:R-:W-:Y:S02]  /*0230*/  IMMA.16832.S8.S8 R4, R4.ROW, R18.COL, RZ ;  /* 0x0000001204047237 */ /* 0x000fe40000405cff */
[----:B------:R-:W-:-:S05]  /*0240*/  LOP3.LUT R9, R16, 0x6, R9, 0xf8, !PT ;  /* 0x0000000610097812 */ /* 0x000fca00078ef809 */
[----:B-1----:R-:W-:-:S05]  /*0250*/  IMAD.WIDE.U32 R2, R9, 0x4, R2 ;  /* 0x0000000409027825 */ /* 0x002fca00078e0002 */
[----:B------:R-:W-:Y:S04]  /*0260*/  STG.E desc[UR8][R2.64], R20 ;  /* 0x0000001402007986 */ /* 0x000fe8000c101908 */
[----:B------:R-:W-:Y:S04]  /*0270*/  STG.E desc[UR8][R2.64+0x4], R21 ;  /* 0x0000041502007986 */ /* 0x000fe8000c101908 */
[----:B------:R-:W-:Y:S04]  /*0280*/  STG.E desc[UR8][R2.64+0x200], R22 ;  /* 0x0002001602007986 */ /* 0x000fe8000c101908 */
[----:B------:R-:W-:Y:S04]  /*0290*/  STG.E desc[UR8][R2.64+0x204], R23 ;  /* 0x0002041702007986 */ /* 0x000fe8000c101908 */
[----:B------:R-:W-:Y:S04]  /*02a0*/  STG.E desc[UR8][R2.64+0x20], R4 ;  /* 0x0000200402007986 */ /* 0x000fe8000c101908 */
[----:B------:R-:W-:Y:S04]  /*02b0*/  STG.E desc[UR8][R2.64+0x24], R5 ;  /* 0x0000240502007986 */ /* 0x000fe8000c101908 */
[----:B------:R-:W-:Y:S04]  /*02c0*/  STG.E desc[UR8][R2.64+0x220], R6 ;  /* 0x0002200602007986 */ /* 0x000fe8000c101908 */
[----:B------:R-:W-:Y:S01]  /*02d0*/  STG.E desc[UR8][R2.64+0x224], R7 ;  /* 0x0002240702007986 */ /* 0x000fe2000c101908 */
[----:B------:R-:W-:Y:S05]  /*02e0*/  EXIT ;  /* 0x000000000000794d */ /* 0x000fea0003800000 */
.L_x_0:
[----:B------:R-:W-:-:S00]  /*02f0*/  BRA `(.L_x_0) ;  /* 0xfffffffc00fc7947 */ /* 0x000fc0000383ffff */
[----:B------:R-:W-:-:S00]  /*0300*/  NOP ;  /* 0x0000000000007918 */ /* 0x000fc00000000000 */
[----:B------:R-:W-:-:S00]  /*0310*/  NOP ;  /* 0x0000000000007918 */ /* 0x000fc00000000000 */
[----:B------:R-:W-:-:S00]  /*0320*/  NOP ;  /* 0x0000000000007918 */ /* 0x000fc00000000000 */
[----:B------:R-:W-:-:S00]  /*0330*/  NOP ;  /* 0x0000000000007918 */ /* 0x000fc00000000000 */
[----:B------:R-:W-:-:S00]  /*0340*/  NOP ;  /* 0x0000000000007918 */ /* 0x000fc00000000000 */
[----:B------:R-:W-:-:S00]  /*0350*/  NOP ;  /* 0x0000000000007918 */ /* 0x000fc00000000000 */
[----:B------:R-:W-:-:S00]  /*0360*/  NOP ;  /* 0x0000000000007918 */ /* 0x000fc00000000000 */
[----:B------:R-:W-:-:S00]  /*0370*/  NOP ;  /* 0x0000000000007918 */ /* 0x000fc00000000000 */
.L_x_1:


//--------------------- .nv.shared.main_kernel0   --------------------------
	.section	.nv.shared.main_kernel0,"aw",@nobits
	.sectionflags	@""
.nv.shared.main_kernel0:
	.zero		1536


//--------------------- .nv.shared.reserved.0     --------------------------
	.section	.nv.shared.reserved.0,"aw",@nobits
	.weak		__nv_reservedSMEM_offset_0_alias
	.size		__nv_reservedSMEM_offset_0_alias, 0, 64
	.other		__nv_reservedSMEM_offset_0_alias,@"STO_CUDA_RESERVED_SHARED STV_DEFAULT"
__nv_reservedSMEM_offset_0_alias:
	.zero		0
	.zero		64


//--------------------- .nv.constant0.main_kernel0 --------------------------
	.section	.nv.constant0.main_kernel0,"a",@progbits
	.sectionflags	@""
	.align	4
.nv.constant0.main_kernel0:
	.zero		920


//--------------------- SYMBOLS --------------------------

	.type		.nv.reservedSmem.offset0,@object
	.size		.nv.reservedSmem.offset0,0x4
	.type		.nv.reservedSmem.cap,@object
	.size		.nv.reservedSmem.cap,0x4
